//
// Generated by NVIDIA NVVM Compiler
//
// Compiler Build ID: CL-36424714
// Cuda compilation tools, release 13.0, V13.0.88
// Based on NVVM 20.0.0
//

.version 9.0
.target sm_100
.address_size 64

	// .globl	_Z10simmMatrixPfii

.visible .entry _Z10simmMatrixPfii(
	.param .u64 .ptr .align 1 _Z10simmMatrixPfii_param_0,
	.param .u32 _Z10simmMatrixPfii_param_1,
	.param .u32 _Z10simmMatrixPfii_param_2
)
{
	.reg .pred 	%p<4>;
	.reg .b32 	%r<7>;
	.reg .b64 	%rd<8>;

	ld.param.u64 	%rd1, [_Z10simmMatrixPfii_param_0];
	ld.param.u32 	%r3, [_Z10simmMatrixPfii_param_1];
	ld.param.u32 	%r4, [_Z10simmMatrixPfii_param_2];
	mov.u32 	%r1, %tid.x;
	mov.u32 	%r2, %ctaid.x;
	setp.gt.s32 	%p1, %r1, %r4;
	setp.ge.u32 	%p2, %r1, %r2;
	or.pred  	%p3, %p2, %p1;
	@%p3 bra 	$L__BB0_2;
	cvta.to.global.u64 	%rd2, %rd1;
	mul.lo.s32 	%r5, %r3, %r2;
	cvt.s64.s32 	%rd3, %r5;
	cvt.u64.u32 	%rd4, %r1;
	add.s64 	%rd5, %rd3, %rd4;
	shl.b64 	%rd6, %rd5, 2;
	add.s64 	%rd7, %rd2, %rd6;
	mov.b32 	%r6, 0;
	st.global.u32 	[%rd7], %r6;
$L__BB0_2:
	ret;

}


// ===== COMPILED SASS (sm_100) =====

	.target	sm_100

	.elftype	@"ET_EXEC"


//--------------------- .note.nv.tkinfo           --------------------------
	.section	.note.nv.tkinfo,"",@"SHT_NOTE"
	.sectionflags	@"SHF_NOTE_NV_TKINFO"
	.tkinfo
        /*0018*/ 	.word	0x00000002
        /*0030*/ 	.string	""
        /*0030*/ 	.string	"ptxas"
        /*0030*/ 	.string	"Cuda compilation tools, release 13.0, V13.0.88"
        /*0030*/ 	.string	"Build cuda_13.0.r13.0/compiler.36424714_0"
        /*0030*/ 	.string	"-arch sm_100 -m 64 "



//--------------------- .note.nv.cuinfo           --------------------------
	.section	.note.nv.cuinfo,"",@"SHT_NOTE"
	.sectionflags	@"SHF_NOTE_NV_CUINFO"
        /*0018*/ 	.short	0x0002
        /*001a*/ 	.short	0x0064
        /*001c*/ 	.short	0x0082
	.zero		2


//--------------------- .nv.info                  --------------------------
	.section	.nv.info,"",@"SHT_CUDA_INFO"
	.align	4


	//----- nvinfo : EIATTR_REGCOUNT
	.align		4
        /*0000*/ 	.byte	0x04, 0x2f
        /*0002*/ 	.short	(.L_1 - .L_0)
	.align		4
.L_0:
        /*0004*/ 	.word	index@(_Z10simmMatrixPfii)
        /*0008*/ 	.word	0x00000006


	//----- nvinfo : EIATTR_FRAME_SIZE
	.align		4
.L_1:
        /*000c*/ 	.byte	0x04, 0x11
        /*000e*/ 	.short	(.L_3 - .L_2)
	.align		4
.L_2:
        /*0010*/ 	.word	index@(_Z10simmMatrixPfii)
        /*0014*/ 	.word	0x00000000


	//----- nvinfo : EIATTR_MIN_STACK_SIZE
	.align		4
.L_3:
        /*0018*/ 	.byte	0x04, 0x12
        /*001a*/ 	.short	(.L_5 - .L_4)
	.align		4
.L_4:
        /*001c*/ 	.word	index@(_Z10simmMatrixPfii)
        /*0020*/ 	.word	0x00000000
.L_5:


//--------------------- .nv.compat                --------------------------
	.section	.nv.compat,"",@"SHT_CUDA_COMPAT_INFO"
	.align	4
        /*0000*/ 	.byte	0x02, 0x09, 0x00, 0x00, 0x02, 0x02, 0x01, 0x00, 0x02, 0x05, 0x05, 0x00, 0x03, 0x07, 0x01, 0x01
        /*0010*/ 	.byte	0x02, 0x03, 0x00, 0x00, 0x02, 0x06, 0x01, 0x00, 0x04, 0x0b, 0x08, 0x00, 0x09, 0x00, 0x00, 0x00
        /*0020*/ 	.byte	0x00, 0x00, 0x00, 0x00


//--------------------- .nv.info._Z10simmMatrixPfii --------------------------
	.section	.nv.info._Z10simmMatrixPfii,"",@"SHT_CUDA_INFO"
	.sectionflags	@""
	.align	4


	//----- nvinfo : EIATTR_CUDA_API_VERSION
	.align		4
        /*0000*/ 	.byte	0x04, 0x37
        /*0002*/ 	.short	(.L_7 - .L_6)
.L_6:
        /*0004*/ 	.word	0x00000082


	//----- nvinfo : EIATTR_KPARAM_INFO
	.align		4
.L_7:
        /*0008*/ 	.byte	0x04, 0x17
        /*000a*/ 	.short	(.L_9 - .L_8)
.L_8:
        /*000c*/ 	.word	0x00000000
        /*0010*/ 	.short	0x0002
        /*0012*/ 	.short	0x000c
        /*0014*/ 	.byte	0x00, 0xf0, 0x11, 0x00


	//----- nvinfo : EIATTR_KPARAM_INFO
	.align		4
.L_9:
        /*0018*/ 	.byte	0x04, 0x17
        /*001a*/ 	.short	(.L_11 - .L_10)
.L_10:
        /*001c*/ 	.word	0x00000000
        /*0020*/ 	.short	0x0001
        /*0022*/ 	.short	0x0008
        /*0024*/ 	.byte	0x00, 0xf0, 0x11, 0x00


	//----- nvinfo : EIATTR_KPARAM_INFO
	.align		4
.L_11:
        /*0028*/ 	.byte	0x04, 0x17
        /*002a*/ 	.short	(.L_13 - .L_12)
.L_12:
        /*002c*/ 	.word	0x00000000
        /*0030*/ 	.short	0x0000
        /*0032*/ 	.short	0x0000
        /*0034*/ 	.byte	0x00, 0xf5, 0x21, 0x00


	//----- nvinfo : EIATTR_SPARSE_MMA_MASK
	.align		4
.L_13:
        /*0038*/ 	.byte	0x03, 0x50
        /*003a*/ 	.short	0x0000


	//----- nvinfo : EIATTR_MAXREG_COUNT
	.align		4
        /*003c*/ 	.byte	0x03, 0x1b
        /*003e*/ 	.short	0x00ff


	//----- nvinfo : EIATTR_MERCURY_ISA_VERSION
	.align		4
        /*0040*/ 	.byte	0x03, 0x5f
        /*0042*/ 	.short	0x0101


	//----- nvinfo : EIATTR_VRC_CTA_INIT_COUNT
	.align		4
        /*0044*/ 	.byte	0x02, 0x4a
	.zero		1
	.zero		1


	//----- nvinfo : EIATTR_EXIT_INSTR_OFFSETS
	.align		4
        /*0048*/ 	.byte	0x04, 0x1c
        /*004a*/ 	.short	(.L_15 - .L_14)


	//   ....[0]....
.L_14:
        /*004c*/ 	.word	0x00000060


	//   ....[1]....
        /*0050*/ 	.word	0x00000100


	//----- nvinfo : EIATTR_CBANK_PARAM_SIZE
	.align		4
.L_15:
        /*0054*/ 	.byte	0x03, 0x19
        /*0056*/ 	.short	0x0010


	//----- nvinfo : EIATTR_PARAM_CBANK
	.align		4
        /*0058*/ 	.byte	0x04, 0x0a
        /*005a*/ 	.short	(.L_17 - .L_16)
	.align		4
.L_16:
        /*005c*/ 	.word	index@(.nv.constant0._Z10simmMatrixPfii)
        /*0060*/ 	.short	0x0380
        /*0062*/ 	.short	0x0010


	//----- nvinfo : EIATTR_SW_WAR
	.align		4
.L_17:
        /*0064*/ 	.byte	0x04, 0x36
        /*0066*/ 	.short	(.L_19 - .L_18)
.L_18:
        /*0068*/ 	.word	0x00000008
.L_19:


//--------------------- .nv.callgraph             --------------------------
	.section	.nv.callgraph,"",@"SHT_CUDA_CALLGRAPH"
	.align	4
	.sectionentsize	8
	.align		4
        /*0000*/ 	.word	0x00000000
	.align		4
        /*0004*/ 	.word	0xffffffff
	.align		4
        /*0008*/ 	.word	0x00000000
	.align		4
        /*000c*/ 	.word	0xfffffffe
	.align		4
        /*0010*/ 	.word	0x00000000
	.align		4
        /*0014*/ 	.word	0xfffffffd
	.align		4
        /*0018*/ 	.word	0x00000000
	.align		4
        /*001c*/ 	.word	0xfffffffc


//--------------------- .text._Z10simmMatrixPfii  --------------------------
	.section	.text._Z10simmMatrixPfii,"ax",@progbits
	.align	128
        .global         _Z10simmMatrixPfii
        .type           _Z10simmMatrixPfii,@function
        .size           _Z10simmMatrixPfii,(.L_x_1 - _Z10simmMatrixPfii)
        .other          _Z10simmMatrixPfii,@"STO_CUDA_ENTRY STV_DEFAULT"
_Z10simmMatrixPfii:
.text._Z10simmMatrixPfii:
[----:B------:R-:W-:Y:S01]  /*0000*/  LDC R1, c[0x0][0x37c] ;  /* 0x0000df00ff017b82 */ /* 0x000fe20000000800 */
[----:B------:R-:W0:Y:S07]  /*0010*/  S2R R3, SR_TID.X ;  /* 0x0000000000037919 */ /* 0x000e2e0000002100 */
[----:B------:R-:W1:Y:S01]  /*0020*/  S2UR UR6, SR_CTAID.X ;  /* 0x00000000000679c3 */ /* 0x000e620000002500 */
[----:B------:R-:W0:Y:S02]  /*0030*/  LDCU UR4, c[0x0][0x38c] ;  /* 0x00007180ff0477ac */ /* 0x000e240008000800 */
[----:B0-----:R-:W-:-:S04]  /*0040*/  ISETP.GT.AND P0, PT, R3, UR4, PT ;  /* 0x0000000403007c0c */ /* 0x001fc8000bf04270 */
[----:B-1----:R-:W-:-:S13]  /*0050*/  ISETP.GE.U32.OR P0, PT, R3, UR6, P0 ;  /* 0x0000000603007c0c */ /* 0x002fda0008706470 */
[----:B------:R-:W-:Y:S05]  /*0060*/  @P0 EXIT ;  /* 0x000000000000094d */ /* 0x000fea0003800000 */
[----:B------:R-:W0:Y:S01]  /*0070*/  LDC R0, c[0x0][0x388] ;  /* 0x0000e200ff007b82 */ /* 0x000e220000000800 */
[----:B------:R-:W1:Y:S01]  /*0080*/  LDCU.64 UR8, c[0x0][0x380] ;  /* 0x00007000ff0877ac */ /* 0x000e620008000a00 */
[----:B------:R-:W2:Y:S01]  /*0090*/  LDCU.64 UR4, c[0x0][0x358] ;  /* 0x00006b00ff0477ac */ /* 0x000ea20008000a00 */
[----:B0-----:R-:W-:-:S05]  /*00a0*/  IMAD R0, R0, UR6, RZ ;  /* 0x0000000600007c24 */ /* 0x001fca000f8e02ff */
[----:B------:R-:W-:-:S04]  /*00b0*/  IADD3 R3, P0, PT, R0, R3, RZ ;  /* 0x0000000300037210 */ /* 0x000fc80007f1e0ff */
[----:B------:R-:W-:Y:S02]  /*00c0*/  LEA.HI.X.SX32 R0, R0, RZ, 0x1, P0 ;  /* 0x000000ff00007211 */ /* 0x000fe400000f0eff */
[----:B-1----:R-:W-:-:S04]  /*00d0*/  LEA R2, P0, R3, UR8, 0x2 ;  /* 0x0000000803027c11 */ /* 0x002fc8000f8010ff */
[----:B------:R-:W-:-:S05]  /*00e0*/  LEA.HI.X R3, R3, UR9, R0, 0x2, P0 ;  /* 0x0000000903037c11 */ /* 0x000fca00080f1400 */
[----:B--2---:R-:W-:Y:S01]  /*00f0*/  STG.E desc[UR4][R2.64], RZ ;  /* 0x000000ff02007986 */ /* 0x004fe2000c101904 */
[----:B------:R-:W-:Y:S05]  /*0100*/  EXIT ;  /* 0x000000000000794d */ /* 0x000fea0003800000 */
.L_x_0:
[----:B------:R-:W-:-:S00]  /*0110*/  BRA `(.L_x_0) ;  /* 0xfffffffc00fc7947 */ /* 0x000fc0000383ffff */
[----:B------:R-:W-:-:S00]  /*0120*/  NOP ;  /* 0x0000000000007918 */ /* 0x000fc00000000000 */
        /* <DEDUP_REMOVED lines=13> */
.L_x_1:


//--------------------- .nv.shared.reserved.0     --------------------------
	.section	.nv.shared.reserved.0,"aw",@nobits
	.weak		__nv_reservedSMEM_offset_0_alias
	.size		__nv_reservedSMEM_offset_0_alias, 0, 64
	.other		__nv_reservedSMEM_offset_0_alias,@"STO_CUDA_RESERVED_SHARED STV_DEFAULT"
__nv_reservedSMEM_offset_0_alias:
	.zero		0
	.zero		64


//--------------------- .nv.constant0._Z10simmMatrixPfii --------------------------
	.section	.nv.constant0._Z10simmMatrixPfii,"a",@progbits
	.sectionflags	@""
	.align	4
.nv.constant0._Z10simmMatrixPfii:
	.zero		912


//--------------------- SYMBOLS --------------------------

	.type		.nv.reservedSmem.offset0,@object
	.size		.nv.reservedSmem.offset0,0x4
